//
// Generated by NVIDIA NVVM Compiler
//
// Compiler Build ID: CL-36424714
// Cuda compilation tools, release 13.0, V13.0.88
// Based on NVVM 20.0.0
//

.version 9.0
.target sm_100
.address_size 64

	// .globl	_Z5countPi

.visible .entry _Z5countPi(
	.param .u64 .ptr .align 1 _Z5countPi_param_0
)
{
	.reg .pred 	%p<34>;
	.reg .b32 	%r<69>;
	.reg .b64 	%rd<3>;

	ld.param.u64 	%rd2, [_Z5countPi_param_0];
	cvta.to.global.u64 	%rd1, %rd2;
	mov.b32 	%r68, 0;
$L__BB0_1:
	ld.global.u32 	%r4, [%rd1];
	setp.gt.s32 	%p1, %r4, 199999;
	@%p1 bra 	$L__BB0_34;
	atom.global.add.u32 	%r5, [%rd1], 1;
	ld.global.u32 	%r6, [%rd1];
	setp.gt.s32 	%p2, %r6, 199999;
	@%p2 bra 	$L__BB0_34;
	atom.global.add.u32 	%r7, [%rd1], 1;
	ld.global.u32 	%r8, [%rd1];
	setp.gt.s32 	%p3, %r8, 199999;
	@%p3 bra 	$L__BB0_34;
	atom.global.add.u32 	%r9, [%rd1], 1;
	ld.global.u32 	%r10, [%rd1];
	setp.gt.s32 	%p4, %r10, 199999;
	@%p4 bra 	$L__BB0_34;
	atom.global.add.u32 	%r11, [%rd1], 1;
	ld.global.u32 	%r12, [%rd1];
	setp.gt.s32 	%p5, %r12, 199999;
	@%p5 bra 	$L__BB0_34;
	atom.global.add.u32 	%r13, [%rd1], 1;
	ld.global.u32 	%r14, [%rd1];
	setp.gt.s32 	%p6, %r14, 199999;
	@%p6 bra 	$L__BB0_34;
	atom.global.add.u32 	%r15, [%rd1], 1;
	ld.global.u32 	%r16, [%rd1];
	setp.gt.s32 	%p7, %r16, 199999;
	@%p7 bra 	$L__BB0_34;
	atom.global.add.u32 	%r17, [%rd1], 1;
	ld.global.u32 	%r18, [%rd1];
	setp.gt.s32 	%p8, %r18, 199999;
	@%p8 bra 	$L__BB0_34;
	atom.global.add.u32 	%r19, [%rd1], 1;
	ld.global.u32 	%r20, [%rd1];
	setp.gt.s32 	%p9, %r20, 199999;
	@%p9 bra 	$L__BB0_34;
	atom.global.add.u32 	%r21, [%rd1], 1;
	ld.global.u32 	%r22, [%rd1];
	setp.gt.s32 	%p10, %r22, 199999;
	@%p10 bra 	$L__BB0_34;
	atom.global.add.u32 	%r23, [%rd1], 1;
	ld.global.u32 	%r24, [%rd1];
	setp.gt.s32 	%p11, %r24, 199999;
	@%p11 bra 	$L__BB0_34;
	atom.global.add.u32 	%r25, [%rd1], 1;
	ld.global.u32 	%r26, [%rd1];
	setp.gt.s32 	%p12, %r26, 199999;
	@%p12 bra 	$L__BB0_34;
	atom.global.add.u32 	%r27, [%rd1], 1;
	ld.global.u32 	%r28, [%rd1];
	setp.gt.s32 	%p13, %r28, 199999;
	@%p13 bra 	$L__BB0_34;
	atom.global.add.u32 	%r29, [%rd1], 1;
	ld.global.u32 	%r30, [%rd1];
	setp.gt.s32 	%p14, %r30, 199999;
	@%p14 bra 	$L__BB0_34;
	atom.global.add.u32 	%r31, [%rd1], 1;
	ld.global.u32 	%r32, [%rd1];
	setp.gt.s32 	%p15, %r32, 199999;
	@%p15 bra 	$L__BB0_34;
	atom.global.add.u32 	%r33, [%rd1], 1;
	ld.global.u32 	%r34, [%rd1];
	setp.gt.s32 	%p16, %r34, 199999;
	@%p16 bra 	$L__BB0_34;
	atom.global.add.u32 	%r35, [%rd1], 1;
	ld.global.u32 	%r36, [%rd1];
	setp.gt.s32 	%p17, %r36, 199999;
	@%p17 bra 	$L__BB0_34;
	atom.global.add.u32 	%r37, [%rd1], 1;
	ld.global.u32 	%r38, [%rd1];
	setp.gt.s32 	%p18, %r38, 199999;
	@%p18 bra 	$L__BB0_34;
	atom.global.add.u32 	%r39, [%rd1], 1;
	ld.global.u32 	%r40, [%rd1];
	setp.gt.s32 	%p19, %r40, 199999;
	@%p19 bra 	$L__BB0_34;
	atom.global.add.u32 	%r41, [%rd1], 1;
	ld.global.u32 	%r42, [%rd1];
	setp.gt.s32 	%p20, %r42, 199999;
	@%p20 bra 	$L__BB0_34;
	atom.global.add.u32 	%r43, [%rd1], 1;
	ld.global.u32 	%r44, [%rd1];
	setp.gt.s32 	%p21, %r44, 199999;
	@%p21 bra 	$L__BB0_34;
	atom.global.add.u32 	%r45, [%rd1], 1;
	ld.global.u32 	%r46, [%rd1];
	setp.gt.s32 	%p22, %r46, 199999;
	@%p22 bra 	$L__BB0_34;
	atom.global.add.u32 	%r47, [%rd1], 1;
	ld.global.u32 	%r48, [%rd1];
	setp.gt.s32 	%p23, %r48, 199999;
	@%p23 bra 	$L__BB0_34;
	atom.global.add.u32 	%r49, [%rd1], 1;
	ld.global.u32 	%r50, [%rd1];
	setp.gt.s32 	%p24, %r50, 199999;
	@%p24 bra 	$L__BB0_34;
	atom.global.add.u32 	%r51, [%rd1], 1;
	ld.global.u32 	%r52, [%rd1];
	setp.gt.s32 	%p25, %r52, 199999;
	@%p25 bra 	$L__BB0_34;
	atom.global.add.u32 	%r53, [%rd1], 1;
	ld.global.u32 	%r54, [%rd1];
	setp.gt.s32 	%p26, %r54, 199999;
	@%p26 bra 	$L__BB0_34;
	atom.global.add.u32 	%r55, [%rd1], 1;
	ld.global.u32 	%r56, [%rd1];
	setp.gt.s32 	%p27, %r56, 199999;
	@%p27 bra 	$L__BB0_34;
	atom.global.add.u32 	%r57, [%rd1], 1;
	ld.global.u32 	%r58, [%rd1];
	setp.gt.s32 	%p28, %r58, 199999;
	@%p28 bra 	$L__BB0_34;
	atom.global.add.u32 	%r59, [%rd1], 1;
	ld.global.u32 	%r60, [%rd1];
	setp.gt.s32 	%p29, %r60, 199999;
	@%p29 bra 	$L__BB0_34;
	atom.global.add.u32 	%r61, [%rd1], 1;
	ld.global.u32 	%r62, [%rd1];
	setp.gt.s32 	%p30, %r62, 199999;
	@%p30 bra 	$L__BB0_34;
	atom.global.add.u32 	%r63, [%rd1], 1;
	ld.global.u32 	%r64, [%rd1];
	setp.gt.s32 	%p31, %r64, 199999;
	@%p31 bra 	$L__BB0_34;
	atom.global.add.u32 	%r65, [%rd1], 1;
	ld.global.u32 	%r66, [%rd1];
	setp.gt.s32 	%p32, %r66, 199999;
	@%p32 bra 	$L__BB0_34;
	atom.global.add.u32 	%r67, [%rd1], 1;
$L__BB0_34:
	add.s32 	%r68, %r68, 32;
	setp.ne.s32 	%p33, %r68, 400000;
	@%p33 bra 	$L__BB0_1;
	ret;

}


// ===== COMPILED SASS (sm_100) =====

	.target	sm_100

	.elftype	@"ET_EXEC"


//--------------------- .note.nv.tkinfo           --------------------------
	.section	.note.nv.tkinfo,"",@"SHT_NOTE"
	.sectionflags	@"SHF_NOTE_NV_TKINFO"
	.tkinfo
        /*0018*/ 	.word	0x00000002
        /*0030*/ 	.string	""
        /*0030*/ 	.string	"ptxas"
        /*0030*/ 	.string	"Cuda compilation tools, release 13.0, V13.0.88"
        /*0030*/ 	.string	"Build cuda_13.0.r13.0/compiler.36424714_0"
        /*0030*/ 	.string	"-arch sm_100 -m 64 "



//--------------------- .note.nv.cuinfo           --------------------------
	.section	.note.nv.cuinfo,"",@"SHT_NOTE"
	.sectionflags	@"SHF_NOTE_NV_CUINFO"
        /*0018*/ 	.short	0x0002
        /*001a*/ 	.short	0x0064
        /*001c*/ 	.short	0x0082
	.zero		2


//--------------------- .nv.info                  --------------------------
	.section	.nv.info,"",@"SHT_CUDA_INFO"
	.align	4


	//----- nvinfo : EIATTR_REGCOUNT
	.align		4
        /*0000*/ 	.byte	0x04, 0x2f
        /*0002*/ 	.short	(.L_1 - .L_0)
	.align		4
.L_0:
        /*0004*/ 	.word	index@(_Z5countPi)
        /*0008*/ 	.word	0x00000008


	//----- nvinfo : EIATTR_FRAME_SIZE
	.align		4
.L_1:
        /*000c*/ 	.byte	0x04, 0x11
        /*000e*/ 	.short	(.L_3 - .L_2)
	.align		4
.L_2:
        /*0010*/ 	.word	index@(_Z5countPi)
        /*0014*/ 	.word	0x00000000


	//----- nvinfo : EIATTR_MIN_STACK_SIZE
	.align		4
.L_3:
        /*0018*/ 	.byte	0x04, 0x12
        /*001a*/ 	.short	(.L_5 - .L_4)
	.align		4
.L_4:
        /*001c*/ 	.word	index@(_Z5countPi)
        /*0020*/ 	.word	0x00000000
.L_5:


//--------------------- .nv.compat                --------------------------
	.section	.nv.compat,"",@"SHT_CUDA_COMPAT_INFO"
	.align	4
        /*0000*/ 	.byte	0x02, 0x09, 0x00, 0x00, 0x02, 0x02, 0x01, 0x00, 0x02, 0x05, 0x05, 0x00, 0x03, 0x07, 0x01, 0x01
        /*0010*/ 	.byte	0x02, 0x03, 0x00, 0x00, 0x02, 0x06, 0x01, 0x00, 0x04, 0x0b, 0x08, 0x00, 0x09, 0x00, 0x00, 0x00
        /*0020*/ 	.byte	0x00, 0x00, 0x00, 0x00


//--------------------- .nv.info._Z5countPi       --------------------------
	.section	.nv.info._Z5countPi,"",@"SHT_CUDA_INFO"
	.sectionflags	@""
	.align	4


	//----- nvinfo : EIATTR_CUDA_API_VERSION
	.align		4
        /*0000*/ 	.byte	0x04, 0x37
        /*0002*/ 	.short	(.L_7 - .L_6)
.L_6:
        /*0004*/ 	.word	0x00000082


	//----- nvinfo : EIATTR_KPARAM_INFO
	.align		4
.L_7:
        /*0008*/ 	.byte	0x04, 0x17
        /*000a*/ 	.short	(.L_9 - .L_8)
.L_8:
        /*000c*/ 	.word	0x00000000
        /*0010*/ 	.short	0x0000
        /*0012*/ 	.short	0x0000
        /*0014*/ 	.byte	0x00, 0xf5, 0x21, 0x00


	//----- nvinfo : EIATTR_SPARSE_MMA_MASK
	.align		4
.L_9:
        /*0018*/ 	.byte	0x03, 0x50
        /*001a*/ 	.short	0x0000


	//----- nvinfo : EIATTR_MAXREG_COUNT
	.align		4
        /*001c*/ 	.byte	0x03, 0x1b
        /*001e*/ 	.short	0x00ff


	//----- nvinfo : EIATTR_MERCURY_ISA_VERSION
	.align		4
        /*0020*/ 	.byte	0x03, 0x5f
        /*0022*/ 	.short	0x0101


	//----- nvinfo : EIATTR_INT_WARP_WIDE_INSTR_OFFSETS
	.align		4
        /*0024*/ 	.byte	0x04, 0x31
        /*0026*/ 	.short	(.L_11 - .L_10)


	//   ....[0]....
.L_10:
        /*0028*/ 	.word	0x000000a0


	//   ....[1]....
        /*002c*/ 	.word	0x00000120


	//   ....[2]....
        /*0030*/ 	.word	0x000001a0


	//   ....[3]....
        /*0034*/ 	.word	0x00000220


	//   ....[4]....
        /*0038*/ 	.word	0x000002a0


	//   ....[5]....
        /*003c*/ 	.word	0x00000320


	//   ....[6]....
        /*0040*/ 	.word	0x000003a0


	//   ....[7]....
        /*0044*/ 	.word	0x00000420


	//   ....[8]....
        /*0048*/ 	.word	0x000004a0


	//   ....[9]....
        /*004c*/ 	.word	0x00000520


	//   ....[10]....
        /*0050*/ 	.word	0x000005a0


	//   ....[11]....
        /*0054*/ 	.word	0x00000620


	//   ....[12]....
        /*0058*/ 	.word	0x000006a0


	//   ....[13]....
        /*005c*/ 	.word	0x00000720


	//   ....[14]....
        /*0060*/ 	.word	0x000007a0


	//   ....[15]....
        /*0064*/ 	.word	0x00000820


	//   ....[16]....
        /*0068*/ 	.word	0x000008a0


	//   ....[17]....
        /*006c*/ 	.word	0x00000920


	//   ....[18]....
        /*0070*/ 	.word	0x000009a0


	//   ....[19]....
        /*0074*/ 	.word	0x00000a20


	//   ....[20]....
        /*0078*/ 	.word	0x00000aa0


	//   ....[21]....
        /*007c*/ 	.word	0x00000b20


	//   ....[22]....
        /*0080*/ 	.word	0x00000ba0


	//   ....[23]....
        /*0084*/ 	.word	0x00000c20


	//   ....[24]....
        /*0088*/ 	.word	0x00000ca0


	//   ....[25]....
        /*008c*/ 	.word	0x00000d20


	//   ....[26]....
        /*0090*/ 	.word	0x00000da0


	//   ....[27]....
        /*0094*/ 	.word	0x00000e20


	//   ....[28]....
        /*0098*/ 	.word	0x00000ea0


	//   ....[29]....
        /*009c*/ 	.word	0x00000f20


	//   ....[30]....
        /*00a0*/ 	.word	0x00000fa0


	//   ....[31]....
        /*00a4*/ 	.word	0x00001020


	//----- nvinfo : EIATTR_VRC_CTA_INIT_COUNT
	.align		4
.L_11:
        /*00a8*/ 	.byte	0x02, 0x4a
	.zero		1
	.zero		1


	//----- nvinfo : EIATTR_EXIT_INSTR_OFFSETS
	.align		4
        /*00ac*/ 	.byte	0x04, 0x1c
        /*00ae*/ 	.short	(.L_13 - .L_12)


	//   ....[0]....
.L_12:
        /*00b0*/ 	.word	0x00001080


	//----- nvinfo : EIATTR_CBANK_PARAM_SIZE
	.align		4
.L_13:
        /*00b4*/ 	.byte	0x03, 0x19
        /*00b6*/ 	.short	0x0008


	//----- nvinfo : EIATTR_PARAM_CBANK
	.align		4
        /*00b8*/ 	.byte	0x04, 0x0a
        /*00ba*/ 	.short	(.L_15 - .L_14)
	.align		4
.L_14:
        /*00bc*/ 	.word	index@(.nv.constant0._Z5countPi)
        /*00c0*/ 	.short	0x0380
        /*00c2*/ 	.short	0x0008


	//----- nvinfo : EIATTR_SW_WAR
	.align		4
.L_15:
        /*00c4*/ 	.byte	0x04, 0x36
        /*00c6*/ 	.short	(.L_17 - .L_16)
.L_16:
        /*00c8*/ 	.word	0x00000008
.L_17:


//--------------------- .nv.callgraph             --------------------------
	.section	.nv.callgraph,"",@"SHT_CUDA_CALLGRAPH"
	.align	4
	.sectionentsize	8
	.align		4
        /*0000*/ 	.word	0x00000000
	.align		4
        /*0004*/ 	.word	0xffffffff
	.align		4
        /*0008*/ 	.word	0x00000000
	.align		4
        /*000c*/ 	.word	0xfffffffe
	.align		4
        /*0010*/ 	.word	0x00000000
	.align		4
        /*0014*/ 	.word	0xfffffffd
	.align		4
        /*0018*/ 	.word	0x00000000
	.align		4
        /*001c*/ 	.word	0xfffffffc


//--------------------- .text._Z5countPi          --------------------------
	.section	.text._Z5countPi,"ax",@progbits
	.align	128
        .global         _Z5countPi
        .type           _Z5countPi,@function
        .size           _Z5countPi,(.L_x_3 - _Z5countPi)
        .other          _Z5countPi,@"STO_CUDA_ENTRY STV_DEFAULT"
_Z5countPi:
.text._Z5countPi:
[----:B------:R-:W-:Y:S08]  /*0000*/  LDC R1, c[0x0][0x37c] ;  /* 0x0000df00ff017b82 */ /* 0x000ff00000000800 */
[----:B------:R-:W0:Y:S01]  /*0010*/  LDC.64 R2, c[0x0][0x380] ;  /* 0x0000e000ff027b82 */ /* 0x000e220000000a00 */
[----:B------:R-:W1:Y:S01]  /*0020*/  LDCU.64 UR6, c[0x0][0x358] ;  /* 0x00006b00ff0677ac */ /* 0x000e620008000a00 */
[----:B------:R-:W-:-:S05]  /*0030*/  UMOV UR4, URZ ;  /* 0x000000ff00047c82 */ /* 0x000fca0008000000 */
.L_x_1:
[----:B01----:R-:W2:Y:S01]  /*0040*/  LDG.E R0, desc[UR6][R2.64] ;  /* 0x0000000602007981 */ /* 0x003ea2000c1e1900 */
[----:B------:R-:W-:-:S04]  /*0050*/  UIADD3 UR4, UPT, UPT, UR4, 0x20, URZ ;  /* 0x0000002004047890 */ /* 0x000fc8000fffe0ff */
[----:B------:R-:W-:Y:S01]  /*0060*/  UISETP.NE.AND UP0, UPT, UR4, 0x61a80, UPT ;  /* 0x00061a800400788c */ /* 0x000fe2000bf05270 */
[----:B--2---:R-:W-:-:S13]  /*0070*/  ISETP.GT.AND P0, PT, R0, 0x30d3f, PT ;  /* 0x00030d3f0000780c */ /* 0x004fda0003f04270 */
[----:B------:R-:W-:Y:S05]  /*0080*/  @P0 BRA `(.L_x_0) ;  /* 0x0000000c00f80947 */ /* 0x000fea0003800000 */
[----:B------:R-:W0:Y:S01]  /*0090*/  S2R R4, SR_LANEID ;  /* 0x0000000000047919 */ /* 0x000e220000000000 */
[----:B------:R-:W-:Y:S02]  /*00a0*/  VOTEU.ANY UR5, UPT, PT ;  /* 0x0000000000057886 */ /* 0x000fe400038e0100 */
[----:B------:R-:W-:Y:S02]  /*00b0*/  UFLO.U32 UR8, UR5 ;  /* 0x00000005000872bd */ /* 0x000fe400080e0000 */
[----:B------:R-:W1:Y:S04]  /*00c0*/  POPC R5, UR5 ;  /* 0x0000000500057d09 */ /* 0x000e680008000000 */
[----:B0-----:R-:W-:-:S13]  /*00d0*/  ISETP.EQ.U32.AND P0, PT, R4, UR8, PT ;  /* 0x0000000804007c0c */ /* 0x001fda000bf02070 */
[----:B-1----:R0:W-:Y:S04]  /*00e0*/  @P0 REDG.E.ADD.STRONG.GPU desc[UR6][R2.64], R5 ;  /* 0x000000050200098e */ /* 0x0021e8000c12e106 */
[----:B------:R-:W2:Y:S02]  /*00f0*/  LDG.E R0, desc[UR6][R2.64] ;  /* 0x0000000602007981 */ /* 0x000ea4000c1e1900 */
[----:B--2---:R-:W-:-:S13]  /*0100*/  ISETP.GT.AND P0, PT, R0, 0x30d3f, PT ;  /* 0x00030d3f0000780c */ /* 0x004fda0003f04270 */
[----:B0-----:R-:W-:Y:S05]  /*0110*/  @P0 BRA `(.L_x_0) ;  /* 0x0000000c00d40947 */ /* 0x001fea0003800000 */
[----:B------:R-:W-:Y:S02]  /*0120*/  VOTEU.ANY UR5, UPT, PT ;  /* 0x0000000000057886 */ /* 0x000fe400038e0100 */
[----:B------:R-:W-:Y:S02]  /*0130*/  UFLO.U32 UR8, UR5 ;  /* 0x00000005000872bd */ /* 0x000fe400080e0000 */
[----:B------:R-:W0:Y:S04]  /*0140*/  POPC R5, UR5 ;  /* 0x0000000500057d09 */ /* 0x000e280008000000 */
[----:B------:R-:W-:-:S13]  /*0150*/  ISETP.EQ.U32.AND P0, PT, R4, UR8, PT ;  /* 0x0000000804007c0c */ /* 0x000fda000bf02070 */
[----:B0-----:R0:W-:Y:S04]  /*0160*/  @P0 REDG.E.ADD.STRONG.GPU desc[UR6][R2.64], R5 ;  /* 0x000000050200098e */ /* 0x0011e8000c12e106 */
        /* <DEDUP_REMOVED lines=239> */
[----:B0-----:R0:W-:Y:S02]  /*1060*/  @P0 REDG.E.ADD.STRONG.GPU desc[UR6][R2.64], R5 ;  /* 0x000000050200098e */ /* 0x0011e4000c12e106 */
.L_x_0:
[----:B------:R-:W-:Y:S05]  /*1070*/  BRA.U UP0, `(.L_x_1) ;  /* 0xffffffed00f07547 */ /* 0x000fea000b83ffff */
[----:B------:R-:W-:Y:S05]  /*1080*/  EXIT ;  /* 0x000000000000794d */ /* 0x000fea0003800000 */
.L_x_2:
[----:B------:R-:W-:-:S00]  /*1090*/  BRA `(.L_x_2) ;  /* 0xfffffffc00fc7947 */ /* 0x000fc0000383ffff */
[----:B------:R-:W-:-:S00]  /*10a0*/  NOP ;  /* 0x0000000000007918 */ /* 0x000fc00000000000 */
        /* <DEDUP_REMOVED lines=13> */
.L_x_3:


//--------------------- .nv.shared.reserved.0     --------------------------
	.section	.nv.shared.reserved.0,"aw",@nobits
	.weak		__nv_reservedSMEM_offset_0_alias
	.size		__nv_reservedSMEM_offset_0_alias, 0, 64
	.other		__nv_reservedSMEM_offset_0_alias,@"STO_CUDA_RESERVED_SHARED STV_DEFAULT"
__nv_reservedSMEM_offset_0_alias:
	.zero		0
	.zero		64


//--------------------- .nv.constant0._Z5countPi  --------------------------
	.section	.nv.constant0._Z5countPi,"a",@progbits
	.sectionflags	@""
	.align	4
.nv.constant0._Z5countPi:
	.zero		904


//--------------------- SYMBOLS --------------------------

	.type		.nv.reservedSmem.offset0,@object
	.size		.nv.reservedSmem.offset0,0x4
